//
// Generated by NVIDIA NVVM Compiler
//
// Compiler Build ID: CL-36424714
// Cuda compilation tools, release 13.0, V13.0.88
// Based on NVVM 20.0.0
//

.version 9.0
.target sm_100
.address_size 64

	// .globl	_Z11dunder_mathPfPKfS1_i

.visible .entry _Z11dunder_mathPfPKfS1_i(
	.param .u64 .ptr .align 1 _Z11dunder_mathPfPKfS1_i_param_0,
	.param .u64 .ptr .align 1 _Z11dunder_mathPfPKfS1_i_param_1,
	.param .u64 .ptr .align 1 _Z11dunder_mathPfPKfS1_i_param_2,
	.param .u32 _Z11dunder_mathPfPKfS1_i_param_3
)
{
	.reg .pred 	%p<2>;
	.reg .b32 	%r<6>;
	.reg .b32 	%f<9>;
	.reg .b64 	%rd<11>;

	ld.param.u64 	%rd1, [_Z11dunder_mathPfPKfS1_i_param_0];
	ld.param.u64 	%rd2, [_Z11dunder_mathPfPKfS1_i_param_1];
	ld.param.u64 	%rd3, [_Z11dunder_mathPfPKfS1_i_param_2];
	ld.param.u32 	%r2, [_Z11dunder_mathPfPKfS1_i_param_3];
	mov.u32 	%r3, %ctaid.x;
	mov.u32 	%r4, %ntid.x;
	mov.u32 	%r5, %tid.x;
	mad.lo.s32 	%r1, %r3, %r4, %r5;
	setp.ge.s32 	%p1, %r1, %r2;
	@%p1 bra 	$L__BB0_2;
	cvta.to.global.u64 	%rd4, %rd2;
	cvta.to.global.u64 	%rd5, %rd3;
	cvta.to.global.u64 	%rd6, %rd1;
	mul.wide.s32 	%rd7, %r1, 4;
	add.s64 	%rd8, %rd4, %rd7;
	ld.global.f32 	%f1, [%rd8];
	add.s64 	%rd9, %rd5, %rd7;
	ld.global.f32 	%f2, [%rd9];
	add.rn.f32 	%f3, %f1, %f2;
	mul.rn.f32 	%f4, %f3, %f1;
	sub.rn.f32 	%f5, %f4, %f2;
	mov.f32 	%f6, 0f3F800000;
	add.rn.f32 	%f7, %f1, %f6;
	div.rn.f32 	%f8, %f5, %f7;
	add.s64 	%rd10, %rd6, %rd7;
	st.global.f32 	[%rd10], %f8;
$L__BB0_2:
	ret;

}


// ===== COMPILED SASS (sm_100) =====

	.target	sm_100

	.elftype	@"ET_EXEC"


//--------------------- .note.nv.tkinfo           --------------------------
	.section	.note.nv.tkinfo,"",@"SHT_NOTE"
	.sectionflags	@"SHF_NOTE_NV_TKINFO"
	.tkinfo
        /*0018*/ 	.word	0x00000002
        /*0030*/ 	.string	""
        /*0030*/ 	.string	"ptxas"
        /*0030*/ 	.string	"Cuda compilation tools, release 13.0, V13.0.88"
        /*0030*/ 	.string	"Build cuda_13.0.r13.0/compiler.36424714_0"
        /*0030*/ 	.string	"-arch sm_100 -m 64 "



//--------------------- .note.nv.cuinfo           --------------------------
	.section	.note.nv.cuinfo,"",@"SHT_NOTE"
	.sectionflags	@"SHF_NOTE_NV_CUINFO"
        /*0018*/ 	.short	0x0002
        /*001a*/ 	.short	0x0064
        /*001c*/ 	.short	0x0082
	.zero		2


//--------------------- .nv.info                  --------------------------
	.section	.nv.info,"",@"SHT_CUDA_INFO"
	.align	4


	//----- nvinfo : EIATTR_REGCOUNT
	.align		4
        /*0000*/ 	.byte	0x04, 0x2f
        /*0002*/ 	.short	(.L_1 - .L_0)
	.align		4
.L_0:
        /*0004*/ 	.word	index@(_Z11dunder_mathPfPKfS1_i)
        /*0008*/ 	.word	0x0000000f


	//----- nvinfo : EIATTR_FRAME_SIZE
	.align		4
.L_1:
        /*000c*/ 	.byte	0x04, 0x11
        /*000e*/ 	.short	(.L_3 - .L_2)
	.align		4
.L_2:
        /*0010*/ 	.word	index@($__internal_0_$__cuda_sm3x_div_rn_noftz_f32_slowpath)
        /*0014*/ 	.word	0x00000000


	//----- nvinfo : EIATTR_FRAME_SIZE
	.align		4
.L_3:
        /*0018*/ 	.byte	0x04, 0x11
        /*001a*/ 	.short	(.L_5 - .L_4)
	.align		4
.L_4:
        /*001c*/ 	.word	index@(_Z11dunder_mathPfPKfS1_i)
        /*0020*/ 	.word	0x00000000


	//----- nvinfo : EIATTR_MIN_STACK_SIZE
	.align		4
.L_5:
        /*0024*/ 	.byte	0x04, 0x12
        /*0026*/ 	.short	(.L_7 - .L_6)
	.align		4
.L_6:
        /*0028*/ 	.word	index@(_Z11dunder_mathPfPKfS1_i)
        /*002c*/ 	.word	0x00000000
.L_7:


//--------------------- .nv.compat                --------------------------
	.section	.nv.compat,"",@"SHT_CUDA_COMPAT_INFO"
	.align	4
        /*0000*/ 	.byte	0x02, 0x09, 0x00, 0x00, 0x02, 0x02, 0x01, 0x00, 0x02, 0x05, 0x05, 0x00, 0x03, 0x07, 0x01, 0x01
        /*0010*/ 	.byte	0x02, 0x03, 0x00, 0x00, 0x02, 0x06, 0x01, 0x00, 0x04, 0x0b, 0x08, 0x00, 0x01, 0x00, 0x00, 0x00
        /*0020*/ 	.byte	0x00, 0x00, 0x00, 0x00


//--------------------- .nv.info._Z11dunder_mathPfPKfS1_i --------------------------
	.section	.nv.info._Z11dunder_mathPfPKfS1_i,"",@"SHT_CUDA_INFO"
	.sectionflags	@""
	.align	4


	//----- nvinfo : EIATTR_CUDA_API_VERSION
	.align		4
        /*0000*/ 	.byte	0x04, 0x37
        /*0002*/ 	.short	(.L_9 - .L_8)
.L_8:
        /*0004*/ 	.word	0x00000082


	//----- nvinfo : EIATTR_KPARAM_INFO
	.align		4
.L_9:
        /*0008*/ 	.byte	0x04, 0x17
        /*000a*/ 	.short	(.L_11 - .L_10)
.L_10:
        /*000c*/ 	.word	0x00000000
        /*0010*/ 	.short	0x0003
        /*0012*/ 	.short	0x0018
        /*0014*/ 	.byte	0x00, 0xf0, 0x11, 0x00


	//----- nvinfo : EIATTR_KPARAM_INFO
	.align		4
.L_11:
        /*0018*/ 	.byte	0x04, 0x17
        /*001a*/ 	.short	(.L_13 - .L_12)
.L_12:
        /*001c*/ 	.word	0x00000000
        /*0020*/ 	.short	0x0002
        /*0022*/ 	.short	0x0010
        /*0024*/ 	.byte	0x00, 0xf5, 0x21, 0x00


	//----- nvinfo : EIATTR_KPARAM_INFO
	.align		4
.L_13:
        /*0028*/ 	.byte	0x04, 0x17
        /*002a*/ 	.short	(.L_15 - .L_14)
.L_14:
        /*002c*/ 	.word	0x00000000
        /*0030*/ 	.short	0x0001
        /*0032*/ 	.short	0x0008
        /*0034*/ 	.byte	0x00, 0xf5, 0x21, 0x00


	//----- nvinfo : EIATTR_KPARAM_INFO
	.align		4
.L_15:
        /*0038*/ 	.byte	0x04, 0x17
        /*003a*/ 	.short	(.L_17 - .L_16)
.L_16:
        /*003c*/ 	.word	0x00000000
        /*0040*/ 	.short	0x0000
        /*0042*/ 	.short	0x0000
        /*0044*/ 	.byte	0x00, 0xf5, 0x21, 0x00


	//----- nvinfo : EIATTR_SPARSE_MMA_MASK
	.align		4
.L_17:
        /*0048*/ 	.byte	0x03, 0x50
        /*004a*/ 	.short	0x0000


	//----- nvinfo : EIATTR_MAXREG_COUNT
	.align		4
        /*004c*/ 	.byte	0x03, 0x1b
        /*004e*/ 	.short	0x00ff


	//----- nvinfo : EIATTR_MERCURY_ISA_VERSION
	.align		4
        /*0050*/ 	.byte	0x03, 0x5f
        /*0052*/ 	.short	0x0101


	//----- nvinfo : EIATTR_VRC_CTA_INIT_COUNT
	.align		4
        /*0054*/ 	.byte	0x02, 0x4a
	.zero		1
	.zero		1


	//----- nvinfo : EIATTR_EXIT_INSTR_OFFSETS
	.align		4
        /*0058*/ 	.byte	0x04, 0x1c
        /*005a*/ 	.short	(.L_19 - .L_18)


	//   ....[0]....
.L_18:
        /*005c*/ 	.word	0x00000070


	//   ....[1]....
        /*0060*/ 	.word	0x00000230


	//----- nvinfo : EIATTR_CRS_STACK_SIZE
	.align		4
.L_19:
        /*0064*/ 	.byte	0x04, 0x1e
        /*0066*/ 	.short	(.L_21 - .L_20)
.L_20:
        /*0068*/ 	.word	0x00000000


	//----- nvinfo : EIATTR_CBANK_PARAM_SIZE
	.align		4
.L_21:
        /*006c*/ 	.byte	0x03, 0x19
        /*006e*/ 	.short	0x001c


	//----- nvinfo : EIATTR_PARAM_CBANK
	.align		4
        /*0070*/ 	.byte	0x04, 0x0a
        /*0072*/ 	.short	(.L_23 - .L_22)
	.align		4
.L_22:
        /*0074*/ 	.word	index@(.nv.constant0._Z11dunder_mathPfPKfS1_i)
        /*0078*/ 	.short	0x0380
        /*007a*/ 	.short	0x001c


	//----- nvinfo : EIATTR_SW_WAR
	.align		4
.L_23:
        /*007c*/ 	.byte	0x04, 0x36
        /*007e*/ 	.short	(.L_25 - .L_24)
.L_24:
        /*0080*/ 	.word	0x00000008
.L_25:


//--------------------- .nv.callgraph             --------------------------
	.section	.nv.callgraph,"",@"SHT_CUDA_CALLGRAPH"
	.align	4
	.sectionentsize	8
	.align		4
        /*0000*/ 	.word	0x00000000
	.align		4
        /*0004*/ 	.word	0xffffffff
	.align		4
        /*0008*/ 	.word	0x00000000
	.align		4
        /*000c*/ 	.word	0xfffffffe
	.align		4
        /*0010*/ 	.word	0x00000000
	.align		4
        /*0014*/ 	.word	0xfffffffd
	.align		4
        /*0018*/ 	.word	0x00000000
	.align		4
        /*001c*/ 	.word	0xfffffffc


//--------------------- .text._Z11dunder_mathPfPKfS1_i --------------------------
	.section	.text._Z11dunder_mathPfPKfS1_i,"ax",@progbits
	.align	128
        .global         _Z11dunder_mathPfPKfS1_i
        .type           _Z11dunder_mathPfPKfS1_i,@function
        .size           _Z11dunder_mathPfPKfS1_i,(.L_x_14 - _Z11dunder_mathPfPKfS1_i)
        .other          _Z11dunder_mathPfPKfS1_i,@"STO_CUDA_ENTRY STV_DEFAULT"
_Z11dunder_mathPfPKfS1_i:
.text._Z11dunder_mathPfPKfS1_i:
[----:B------:R-:W-:Y:S01]  /*0000*/  LDC R1, c[0x0][0x37c] ;  /* 0x0000df00ff017b82 */ /* 0x000fe20000000800 */
[----:B------:R-:W0:Y:S07]  /*0010*/  S2R R3, SR_TID.X ;  /* 0x0000000000037919 */ /* 0x000e2e0000002100 */
[----:B------:R-:W0:Y:S01]  /*0020*/  S2UR UR4, SR_CTAID.X ;  /* 0x00000000000479c3 */ /* 0x000e220000002500 */
[----:B------:R-:W1:Y:S07]  /*0030*/  LDCU UR5, c[0x0][0x398] ;  /* 0x00007300ff0577ac */ /* 0x000e6e0008000800 */
[----:B------:R-:W0:Y:S02]  /*0040*/  LDC R2, c[0x0][0x360] ;  /* 0x0000d800ff027b82 */ /* 0x000e240000000800 */
[----:B0-----:R-:W-:-:S05]  /*0050*/  IMAD R2, R2, UR4, R3 ;  /* 0x0000000402027c24 */ /* 0x001fca000f8e0203 */
[----:B-1----:R-:W-:-:S13]  /*0060*/  ISETP.GE.AND P0, PT, R2, UR5, PT ;  /* 0x0000000502007c0c */ /* 0x002fda000bf06270 */
[----:B------:R-:W-:Y:S05]  /*0070*/  @P0 EXIT ;  /* 0x000000000000094d */ /* 0x000fea0003800000 */
[----:B------:R-:W0:Y:S01]  /*0080*/  LDC.64 R4, c[0x0][0x388] ;  /* 0x0000e200ff047b82 */ /* 0x000e220000000a00 */
[----:B------:R-:W1:Y:S07]  /*0090*/  LDCU.64 UR4, c[0x0][0x358] ;  /* 0x00006b00ff0477ac */ /* 0x000e6e0008000a00 */
[----:B------:R-:W2:Y:S01]  /*00a0*/  LDC.64 R6, c[0x0][0x390] ;  /* 0x0000e400ff067b82 */ /* 0x000ea20000000a00 */
[----:B0-----:R-:W-:-:S06]  /*00b0*/  IMAD.WIDE R4, R2, 0x4, R4 ;  /* 0x0000000402047825 */ /* 0x001fcc00078e0204 */
[----:B-1----:R-:W3:Y:S01]  /*00c0*/  LDG.E R4, desc[UR4][R4.64] ;  /* 0x0000000404047981 */ /* 0x002ee2000c1e1900 */
[----:B--2---:R-:W-:-:S06]  /*00d0*/  IMAD.WIDE R6, R2, 0x4, R6 ;  /* 0x0000000402067825 */ /* 0x004fcc00078e0206 */
[----:B------:R-:W2:Y:S01]  /*00e0*/  LDG.E R7, desc[UR4][R6.64] ;  /* 0x0000000406077981 */ /* 0x000ea2000c1e1900 */
[----:B------:R-:W-:Y:S01]  /*00f0*/  BSSY.RECONVERGENT B0, `(.L_x_0) ;  /* 0x0000010000007945 */ /* 0x000fe20003800200 */
[----:B---3--:R-:W-:-:S04]  /*0100*/  FADD R9, R4, 1 ;  /* 0x3f80000004097421 */ /* 0x008fc80000000000 */
[----:B------:R-:W0:Y:S01]  /*0110*/  MUFU.RCP R8, R9 ;  /* 0x0000000900087308 */ /* 0x000e220000001000 */
[----:B--2---:R-:W-:-:S04]  /*0120*/  FADD R3, R4, R7 ;  /* 0x0000000704037221 */ /* 0x004fc80000000000 */
[----:B------:R-:W-:-:S04]  /*0130*/  FMUL R0, R4, R3 ;  /* 0x0000000304007220 */ /* 0x000fc80000400000 */
[----:B------:R-:W-:-:S04]  /*0140*/  FADD R0, -R7, R0 ;  /* 0x0000000007007221 */ /* 0x000fc80000000100 */
[----:B------:R-:W1:Y:S01]  /*0150*/  FCHK P0, R0, R9 ;  /* 0x0000000900007302 */ /* 0x000e620000000000 */
[----:B0-----:R-:W-:-:S04]  /*0160*/  FFMA R3, -R9, R8, 1 ;  /* 0x3f80000009037423 */ /* 0x001fc80000000108 */
[----:B------:R-:W-:-:S04]  /*0170*/  FFMA R3, R8, R3, R8 ;  /* 0x0000000308037223 */ /* 0x000fc80000000008 */
[----:B------:R-:W-:-:S04]  /*0180*/  FFMA R4, R0, R3, RZ ;  /* 0x0000000300047223 */ /* 0x000fc800000000ff */
[----:B------:R-:W-:-:S04]  /*0190*/  FFMA R5, -R9, R4, R0 ;  /* 0x0000000409057223 */ /* 0x000fc80000000100 */
[----:B------:R-:W-:Y:S01]  /*01a0*/  FFMA R7, R3, R5, R4 ;  /* 0x0000000503077223 */ /* 0x000fe20000000004 */
[----:B-1----:R-:W-:Y:S06]  /*01b0*/  @!P0 BRA `(.L_x_1) ;  /* 0x00000000000c8947 */ /* 0x002fec0003800000 */
[----:B------:R-:W-:-:S07]  /*01c0*/  MOV R4, 0x1e0 ;  /* 0x000001e000047802 */ /* 0x000fce0000000f00 */
[----:B------:R-:W-:Y:S05]  /*01d0*/  CALL.REL.NOINC `($__internal_0_$__cuda_sm3x_div_rn_noftz_f32_slowpath) ;  /* 0x0000000000187944 */ /* 0x000fea0003c00000 */
[----:B------:R-:W-:-:S07]  /*01e0*/  IMAD.MOV.U32 R7, RZ, RZ, R0 ;  /* 0x000000ffff077224 */ /* 0x000fce00078e0000 */
.L_x_1:
[----:B------:R-:W-:Y:S05]  /*01f0*/  BSYNC.RECONVERGENT B0 ;  /* 0x0000000000007941 */ /* 0x000fea0003800200 */
.L_x_0:
[----:B------:R-:W0:Y:S02]  /*0200*/  LDC.64 R4, c[0x0][0x380] ;  /* 0x0000e000ff047b82 */ /* 0x000e240000000a00 */
[----:B0-----:R-:W-:-:S05]  /*0210*/  IMAD.WIDE R2, R2, 0x4, R4 ;  /* 0x0000000402027825 */ /* 0x001fca00078e0204 */
[----:B------:R-:W-:Y:S01]  /*0220*/  STG.E desc[UR4][R2.64], R7 ;  /* 0x0000000702007986 */ /* 0x000fe2000c101904 */
[----:B------:R-:W-:Y:S05]  /*0230*/  EXIT ;  /* 0x000000000000794d */ /* 0x000fea0003800000 */
        .weak           $__internal_0_$__cuda_sm3x_div_rn_noftz_f32_slowpath
        .type           $__internal_0_$__cuda_sm3x_div_rn_noftz_f32_slowpath,@function
        .size           $__internal_0_$__cuda_sm3x_div_rn_noftz_f32_slowpath,(.L_x_14 - $__internal_0_$__cuda_sm3x_div_rn_noftz_f32_slowpath)
$__internal_0_$__cuda_sm3x_div_rn_noftz_f32_slowpath:
[----:B------:R-:W-:Y:S01]  /*0240*/  SHF.R.U32.HI R5, RZ, 0x17, R9 ;  /* 0x00000017ff057819 */ /* 0x000fe20000011609 */
[----:B------:R-:W-:Y:S01]  /*0250*/  BSSY.RECONVERGENT B1, `(.L_x_2) ;  /* 0x0000064000017945 */ /* 0x000fe20003800200 */
[--C-:B------:R-:W-:Y:S01]  /*0260*/  SHF.R.U32.HI R3, RZ, 0x17, R0.reuse ;  /* 0x00000017ff037819 */ /* 0x100fe20000011600 */
[----:B------:R-:W-:Y:S01]  /*0270*/  IMAD.MOV.U32 R7, RZ, RZ, R0 ;  /* 0x000000ffff077224 */ /* 0x000fe200078e0000 */
[----:B------:R-:W-:Y:S02]  /*0280*/  LOP3.LUT R6, R5, 0xff, RZ, 0xc0, !PT ;  /* 0x000000ff05067812 */ /* 0x000fe400078ec0ff */
[----:B------:R-:W-:-:S03]  /*0290*/  LOP3.LUT R5, R3, 0xff, RZ, 0xc0, !PT ;  /* 0x000000ff03057812 */ /* 0x000fc600078ec0ff */
[----:B------:R-:W-:Y:S02]  /*02a0*/  VIADD R11, R6, 0xffffffff ;  /* 0xffffffff060b7836 */ /* 0x000fe40000000000 */
[----:B------:R-:W-:-:S03]  /*02b0*/  VIADD R10, R5, 0xffffffff ;  /* 0xffffffff050a7836 */ /* 0x000fc60000000000 */
[----:B------:R-:W-:-:S04]  /*02c0*/  ISETP.GT.U32.AND P0, PT, R11, 0xfd, PT ;  /* 0x000000fd0b00780c */ /* 0x000fc80003f04070 */
[----:B------:R-:W-:-:S13]  /*02d0*/  ISETP.GT.U32.OR P0, PT, R10, 0xfd, P0 ;  /* 0x000000fd0a00780c */ /* 0x000fda0000704470 */
[----:B------:R-:W-:Y:S01]  /*02e0*/  @!P0 IMAD.MOV.U32 R8, RZ, RZ, RZ ;  /* 0x000000ffff088224 */ /* 0x000fe200078e00ff */
[----:B------:R-:W-:Y:S06]  /*02f0*/  @!P0 BRA `(.L_x_3) ;  /* 0x0000000000608947 */ /* 0x000fec0003800000 */
[----:B------:R-:W-:Y:S01]  /*0300*/  FSETP.GTU.FTZ.AND P0, PT, |R0|, +INF , PT ;  /* 0x7f8000000000780b */ /* 0x000fe20003f1c200 */
[----:B------:R-:W-:Y:S01]  /*0310*/  IMAD.MOV.U32 R3, RZ, RZ, R9 ;  /* 0x000000ffff037224 */ /* 0x000fe200078e0009 */
[----:B------:R-:W-:-:S04]  /*0320*/  FSETP.GTU.FTZ.AND P1, PT, |R9|, +INF , PT ;  /* 0x7f8000000900780b */ /* 0x000fc80003f3c200 */
[----:B------:R-:W-:-:S13]  /*0330*/  PLOP3.LUT P0, PT, P0, P1, PT, 0xf8, 0x8f ;  /* 0x00000000008f781c */ /* 0x000fda0000703f70 */
[----:B------:R-:W-:Y:S05]  /*0340*/  @P0 BRA `(.L_x_4) ;  /* 0x00000004004c0947 */ /* 0x000fea0003800000 */
[----:B------:R-:W-:-:S13]  /*0350*/  LOP3.LUT P0, RZ, R9, 0x7fffffff, R7, 0xc8, !PT ;  /* 0x7fffffff09ff7812 */ /* 0x000fda000780c807 */
[----:B------:R-:W-:Y:S05]  /*0360*/  @!P0 BRA `(.L_x_5) ;  /* 0x00000004003c8947 */ /* 0x000fea0003800000 */
[C---:B------:R-:W-:Y:S02]  /*0370*/  FSETP.NEU.FTZ.AND P2, PT, |R0|.reuse, +INF , PT ;  /* 0x7f8000000000780b */ /* 0x040fe40003f5d200 */
[----:B------:R-:W-:Y:S02]  /*0380*/  FSETP.NEU.FTZ.AND P1, PT, |R3|, +INF , PT ;  /* 0x7f8000000300780b */ /* 0x000fe40003f3d200 */
[----:B------:R-:W-:-:S11]  /*0390*/  FSETP.NEU.FTZ.AND P0, PT, |R0|, +INF , PT ;  /* 0x7f8000000000780b */ /* 0x000fd60003f1d200 */
[----:B------:R-:W-:Y:S05]  /*03a0*/  @!P1 BRA !P2, `(.L_x_5) ;  /* 0x00000004002c9947 */ /* 0x000fea0005000000 */
[----:B------:R-:W-:-:S04]  /*03b0*/  LOP3.LUT P2, RZ, R7, 0x7fffffff, RZ, 0xc0, !PT ;  /* 0x7fffffff07ff7812 */ /* 0x000fc8000784c0ff */
[----:B------:R-:W-:-:S13]  /*03c0*/  PLOP3.LUT P1, PT, P1, P2, PT, 0x2f, 0xf2 ;  /* 0x0000000000f2781c */ /* 0x000fda0000f24577 */
[----:B------:R-:W-:Y:S05]  /*03d0*/  @P1 BRA `(.L_x_6) ;  /* 0x0000000400181947 */ /* 0x000fea0003800000 */
[----:B------:R-:W-:-:S04]  /*03e0*/  LOP3.LUT P1, RZ, R9, 0x7fffffff, RZ, 0xc0, !PT ;  /* 0x7fffffff09ff7812 */ /* 0x000fc8000782c0ff */
[----:B------:R-:W-:-:S13]  /*03f0*/  PLOP3.LUT P0, PT, P0, P1, PT, 0x2f, 0xf2 ;  /* 0x0000000000f2781c */ /* 0x000fda0000702577 */
[----:B------:R-:W-:Y:S05]  /*0400*/  @P0 BRA `(.L_x_7) ;  /* 0x0000000400000947 */ /* 0x000fea0003800000 */
[----:B------:R-:W-:Y:S02]  /*0410*/  ISETP.GE.AND P0, PT, R10, RZ, PT ;  /* 0x000000ff0a00720c */ /* 0x000fe40003f06270 */
[----:B------:R-:W-:-:S11]  /*0420*/  ISETP.GE.AND P1, PT, R11, RZ, PT ;  /* 0x000000ff0b00720c */ /* 0x000fd60003f26270 */
[----:B------:R-:W-:Y:S02]  /*0430*/  @P0 IMAD.MOV.U32 R8, RZ, RZ, RZ ;  /* 0x000000ffff080224 */ /* 0x000fe400078e00ff */
[----:B------:R-:W-:Y:S01]  /*0440*/  @!P0 FFMA R7, R0, 1.84467440737095516160e+19, RZ ;  /* 0x5f80000000078823 */ /* 0x000fe200000000ff */
[----:B------:R-:W-:Y:S02]  /*0450*/  @!P0 IMAD.MOV.U32 R8, RZ, RZ, -0x40 ;  /* 0xffffffc0ff088424 */ /* 0x000fe400078e00ff */
[----:B------:R-:W-:Y:S02]  /*0460*/  @!P1 FFMA R9, R3, 1.84467440737095516160e+19, RZ ;  /* 0x5f80000003099823 */ /* 0x000fe400000000ff */
[----:B------:R-:W-:-:S07]  /*0470*/  @!P1 VIADD R8, R8, 0x40 ;  /* 0x0000004008089836 */ /* 0x000fce0000000000 */
.L_x_3:
[----:B------:R-:W-:Y:S01]  /*0480*/  LEA R0, R6, 0xc0800000, 0x17 ;  /* 0xc080000006007811 */ /* 0x000fe200078eb8ff */
[----:B------:R-:W-:Y:S01]  /*0490*/  VIADD R5, R5, 0xffffff81 ;  /* 0xffffff8105057836 */ /* 0x000fe20000000000 */
[----:B------:R-:W-:Y:S03]  /*04a0*/  BSSY.RECONVERGENT B2, `(.L_x_8) ;  /* 0x0000035000027945 */ /* 0x000fe60003800200 */
[----:B------:R-:W-:Y:S02]  /*04b0*/  IMAD.IADD R9, R9, 0x1, -R0 ;  /* 0x0000000109097824 */ /* 0x000fe400078e0a00 */
[C---:B------:R-:W-:Y:S01]  /*04c0*/  IMAD R0, R5.reuse, -0x800000, R7 ;  /* 0xff80000005007824 */ /* 0x040fe200078e0207 */
[----:B------:R-:W-:Y:S01]  /*04d0*/  IADD3 R5, PT, PT, R5, 0x7f, -R6 ;  /* 0x0000007f05057810 */ /* 0x000fe20007ffe806 */
[----:B------:R-:W0:Y:S01]  /*04e0*/  MUFU.RCP R3, R9 ;  /* 0x0000000900037308 */ /* 0x000e220000001000 */
[----:B------:R-:W-:-:S03]  /*04f0*/  FADD.FTZ R11, -R9, -RZ ;  /* 0x800000ff090b7221 */ /* 0x000fc60000010100 */
[----:B------:R-:W-:Y:S02]  /*0500*/  IMAD.IADD R5, R5, 0x1, R8 ;  /* 0x0000000105057824 */ /* 0x000fe400078e0208 */
[----:B0-----:R-:W-:-:S04]  /*0510*/  FFMA R10, R3, R11, 1 ;  /* 0x3f800000030a7423 */ /* 0x001fc8000000000b */
[----:B------:R-:W-:-:S04]  /*0520*/  FFMA R12, R3, R10, R3 ;  /* 0x0000000a030c7223 */ /* 0x000fc80000000003 */
[----:B------:R-:W-:-:S04]  /*0530*/  FFMA R3, R0, R12, RZ ;  /* 0x0000000c00037223 */ /* 0x000fc800000000ff */
[----:B------:R-:W-:-:S04]  /*0540*/  FFMA R10, R11, R3, R0 ;  /* 0x000000030b0a7223 */ /* 0x000fc80000000000 */
[----:B------:R-:W-:-:S04]  /*0550*/  FFMA R7, R12, R10, R3 ;  /* 0x0000000a0c077223 */ /* 0x000fc80000000003 */
[----:B------:R-:W-:-:S04]  /*0560*/  FFMA R10, R11, R7, R0 ;  /* 0x000000070b0a7223 */ /* 0x000fc80000000000 */
[----:B------:R-:W-:-:S05]  /*0570*/  FFMA R0, R12, R10, R7 ;  /* 0x0000000a0c007223 */ /* 0x000fca0000000007 */
[----:B------:R-:W-:-:S04]  /*0580*/  SHF.R.U32.HI R3, RZ, 0x17, R0 ;  /* 0x00000017ff037819 */ /* 0x000fc80000011600 */
[----:B------:R-:W-:-:S05]  /*0590*/  LOP3.LUT R3, R3, 0xff, RZ, 0xc0, !PT ;  /* 0x000000ff03037812 */ /* 0x000fca00078ec0ff */
[----:B------:R-:W-:-:S04]  /*05a0*/  IMAD.IADD R9, R3, 0x1, R5 ;  /* 0x0000000103097824 */ /* 0x000fc800078e0205 */
[----:B------:R-:W-:-:S05]  /*05b0*/  VIADD R3, R9, 0xffffffff ;  /* 0xffffffff09037836 */ /* 0x000fca0000000000 */
[----:B------:R-:W-:-:S13]  /*05c0*/  ISETP.GE.U32.AND P0, PT, R3, 0xfe, PT ;  /* 0x000000fe0300780c */ /* 0x000fda0003f06070 */
[----:B------:R-:W-:Y:S05]  /*05d0*/  @!P0 BRA `(.L_x_9) ;  /* 0x0000000000808947 */ /* 0x000fea0003800000 */
[----:B------:R-:W-:-:S13]  /*05e0*/  ISETP.GT.AND P0, PT, R9, 0xfe, PT ;  /* 0x000000fe0900780c */ /* 0x000fda0003f04270 */
[----:B------:R-:W-:Y:S05]  /*05f0*/  @P0 BRA `(.L_x_10) ;  /* 0x00000000006c0947 */ /* 0x000fea0003800000 */
[----:B------:R-:W-:-:S13]  /*0600*/  ISETP.GE.AND P0, PT, R9, 0x1, PT ;  /* 0x000000010900780c */ /* 0x000fda0003f06270 */
[----:B------:R-:W-:Y:S05]  /*0610*/  @P0 BRA `(.L_x_11) ;  /* 0x0000000000740947 */ /* 0x000fea0003800000 */
[----:B------:R-:W-:Y:S02]  /*0620*/  ISETP.GE.AND P0, PT, R9, -0x18, PT ;  /* 0xffffffe80900780c */ /* 0x000fe40003f06270 */
[----:B------:R-:W-:-:S11]  /*0630*/  LOP3.LUT R0, R0, 0x80000000, RZ, 0xc0, !PT ;  /* 0x8000000000007812 */ /* 0x000fd600078ec0ff */
[----:B------:R-:W-:Y:S05]  /*0640*/  @!P0 BRA `(.L_x_11) ;  /* 0x0000000000688947 */ /* 0x000fea0003800000 */
[CCC-:B------:R-:W-:Y:S01]  /*0650*/  FFMA.RZ R3, R12.reuse, R10.reuse, R7.reuse ;  /* 0x0000000a0c037223 */ /* 0x1c0fe2000000c007 */
[C---:B------:R-:W-:Y:S02]  /*0660*/  VIADD R8, R9.reuse, 0x20 ;  /* 0x0000002009087836 */ /* 0x040fe40000000000 */
[CCC-:B------:R-:W-:Y:S01]  /*0670*/  FFMA.RM R6, R12.reuse, R10.reuse, R7.reuse ;  /* 0x0000000a0c067223 */ /* 0x1c0fe20000004007 */
[----:B------:R-:W-:Y:S02]  /*0680*/  ISETP.NE.AND P2, PT, R9, RZ, PT ;  /* 0x000000ff0900720c */ /* 0x000fe40003f45270 */
[----:B------:R-:W-:Y:S01]  /*0690*/  LOP3.LUT R5, R3, 0x7fffff, RZ, 0xc0, !PT ;  /* 0x007fffff03057812 */ /* 0x000fe200078ec0ff */
[----:B------:R-:W-:Y:S01]  /*06a0*/  FFMA.RP R3, R12, R10, R7 ;  /* 0x0000000a0c037223 */ /* 0x000fe20000008007 */
[----:B------:R-:W-:Y:S01]  /*06b0*/  IMAD.MOV R7, RZ, RZ, -R9 ;  /* 0x000000ffff077224 */ /* 0x000fe200078e0a09 */
[----:B------:R-:W-:Y:S02]  /*06c0*/  ISETP.NE.AND P1, PT, R9, RZ, PT ;  /* 0x000000ff0900720c */ /* 0x000fe40003f25270 */
[----:B------:R-:W-:-:S02]  /*06d0*/  LOP3.LUT R5, R5, 0x800000, RZ, 0xfc, !PT ;  /* 0x0080000005057812 */ /* 0x000fc400078efcff */
[----:B------:R-:W-:Y:S02]  /*06e0*/  FSETP.NEU.FTZ.AND P0, PT, R3, R6, PT ;  /* 0x000000060300720b */ /* 0x000fe40003f1d000 */
[----:B------:R-:W-:Y:S02]  /*06f0*/  SHF.L.U32 R8, R5, R8, RZ ;  /* 0x0000000805087219 */ /* 0x000fe400000006ff */
[----:B------:R-:W-:Y:S02]  /*0700*/  SEL R6, R7, RZ, P2 ;  /* 0x000000ff07067207 */ /* 0x000fe40001000000 */
[----:B------:R-:W-:Y:S02]  /*0710*/  ISETP.NE.AND P1, PT, R8, RZ, P1 ;  /* 0x000000ff0800720c */ /* 0x000fe40000f25270 */
[----:B------:R-:W-:Y:S02]  /*0720*/  SHF.R.U32.HI R6, RZ, R6, R5 ;  /* 0x00000006ff067219 */ /* 0x000fe40000011605 */
[----:B------:R-:W-:-:S02]  /*0730*/  PLOP3.LUT P0, PT, P0, P1, PT, 0xf8, 0x8f ;  /* 0x00000000008f781c */ /* 0x000fc40000703f70 */
[----:B------:R-:W-:Y:S02]  /*0740*/  SHF.R.U32.HI R8, RZ, 0x1, R6 ;  /* 0x00000001ff087819 */ /* 0x000fe40000011606 */
[----:B------:R-:W-:-:S04]  /*0750*/  SEL R3, RZ, 0x1, !P0 ;  /* 0x00000001ff037807 */ /* 0x000fc80004000000 */
[----:B------:R-:W-:-:S04]  /*0760*/  LOP3.LUT R3, R3, 0x1, R8, 0xf8, !PT ;  /* 0x0000000103037812 */ /* 0x000fc800078ef808 */
[----:B------:R-:W-:-:S05]  /*0770*/  LOP3.LUT R3, R3, R6, RZ, 0xc0, !PT ;  /* 0x0000000603037212 */ /* 0x000fca00078ec0ff */
[----:B------:R-:W-:-:S05]  /*0780*/  IMAD.IADD R3, R8, 0x1, R3 ;  /* 0x0000000108037824 */ /* 0x000fca00078e0203 */
[----:B------:R-:W-:Y:S01]  /*0790*/  LOP3.LUT R0, R3, R0, RZ, 0xfc, !PT ;  /* 0x0000000003007212 */ /* 0x000fe200078efcff */
[----:B------:R-:W-:Y:S06]  /*07a0*/  BRA `(.L_x_11) ;  /* 0x0000000000107947 */ /* 0x000fec0003800000 */
.L_x_10:
[----:B------:R-:W-:-:S04]  /*07b0*/  LOP3.LUT R0, R0, 0x80000000, RZ, 0xc0, !PT ;  /* 0x8000000000007812 */ /* 0x000fc800078ec0ff */
[----:B------:R-:W-:Y:S01]  /*07c0*/  LOP3.LUT R0, R0, 0x7f800000, RZ, 0xfc, !PT ;  /* 0x7f80000000007812 */ /* 0x000fe200078efcff */
[----:B------:R-:W-:Y:S06]  /*07d0*/  BRA `(.L_x_11) ;  /* 0x0000000000047947 */ /* 0x000fec0003800000 */
.L_x_9:
[----:B------:R-:W-:-:S07]  /*07e0*/  IMAD R0, R5, 0x800000, R0 ;  /* 0x0080000005007824 */ /* 0x000fce00078e0200 */
.L_x_11:
[----:B------:R-:W-:Y:S05]  /*07f0*/  BSYNC.RECONVERGENT B2 ;  /* 0x0000000000027941 */ /* 0x000fea0003800200 */
.L_x_8:
[----:B------:R-:W-:Y:S05]  /*0800*/  BRA `(.L_x_12) ;  /* 0x0000000000207947 */ /* 0x000fea0003800000 */
.L_x_7:
[----:B------:R-:W-:-:S04]  /*0810*/  LOP3.LUT R0, R9, 0x80000000, R7, 0x48, !PT ;  /* 0x8000000009007812 */ /* 0x000fc800078e4807 */
[----:B------:R-:W-:Y:S01]  /*0820*/  LOP3.LUT R0, R0, 0x7f800000, RZ, 0xfc, !PT ;  /* 0x7f80000000007812 */ /* 0x000fe200078efcff */
[----:B------:R-:W-:Y:S06]  /*0830*/  BRA `(.L_x_12) ;  /* 0x0000000000147947 */ /* 0x000fec0003800000 */
.L_x_6:
[----:B------:R-:W-:Y:S01]  /*0840*/  LOP3.LUT R0, R9, 0x80000000, R7, 0x48, !PT ;  /* 0x8000000009007812 */ /* 0x000fe200078e4807 */
[----:B------:R-:W-:Y:S06]  /*0850*/  BRA `(.L_x_12) ;  /* 0x00000000000c7947 */ /* 0x000fec0003800000 */
.L_x_5:
[----:B------:R-:W0:Y:S01]  /*0860*/  MUFU.RSQ R0, -QNAN ;  /* 0xffc0000000007908 */ /* 0x000e220000001400 */
[----:B------:R-:W-:Y:S05]  /*0870*/  BRA `(.L_x_12) ;  /* 0x0000000000047947 */ /* 0x000fea0003800000 */
.L_x_4:
[----:B------:R-:W-:-:S07]  /*0880*/  FADD.FTZ R0, R0, R3 ;  /* 0x0000000300007221 */ /* 0x000fce0000010000 */
.L_x_12:
[----:B------:R-:W-:Y:S05]  /*0890*/  BSYNC.RECONVERGENT B1 ;  /* 0x0000000000017941 */ /* 0x000fea0003800200 */
.L_x_2:
[----:B------:R-:W-:-:S04]  /*08a0*/  IMAD.MOV.U32 R5, RZ, RZ, 0x0 ;  /* 0x00000000ff057424 */ /* 0x000fc800078e00ff */
[----:B0-----:R-:W-:Y:S05]  /*08b0*/  RET.REL.NODEC R4 `(_Z11dunder_mathPfPKfS1_i) ;  /* 0xfffffff404d07950 */ /* 0x001fea0003c3ffff */
.L_x_13:
[----:B------:R-:W-:-:S00]  /*08c0*/  BRA `(.L_x_13) ;  /* 0xfffffffc00fc7947 */ /* 0x000fc0000383ffff */
[----:B------:R-:W-:-:S00]  /*08d0*/  NOP ;  /* 0x0000000000007918 */ /* 0x000fc00000000000 */
        /* <DEDUP_REMOVED lines=10> */
.L_x_14:


//--------------------- .nv.shared.reserved.0     --------------------------
	.section	.nv.shared.reserved.0,"aw",@nobits
	.weak		__nv_reservedSMEM_offset_0_alias
	.size		__nv_reservedSMEM_offset_0_alias, 0, 64
	.other		__nv_reservedSMEM_offset_0_alias,@"STO_CUDA_RESERVED_SHARED STV_DEFAULT"
__nv_reservedSMEM_offset_0_alias:
	.zero		0
	.zero		64


//--------------------- .nv.constant0._Z11dunder_mathPfPKfS1_i --------------------------
	.section	.nv.constant0._Z11dunder_mathPfPKfS1_i,"a",@progbits
	.sectionflags	@""
	.align	4
.nv.constant0._Z11dunder_mathPfPKfS1_i:
	.zero		924


//--------------------- SYMBOLS --------------------------

	.type		.nv.reservedSmem.offset0,@object
	.size		.nv.reservedSmem.offset0,0x4
